	.headerflags	@"EF_CUDA_TEXMODE_UNIFIED EF_CUDA_64BIT_ADDRESS EF_CUDA_ACCELERATORS EF_CUDA_SM90 EF_CUDA_VIRTUAL_SM(EF_CUDA_SM90)"
	.elftype	@"ET_EXEC"


//--------------------- .nv.info                  --------------------------
	.section	.nv.info,"",@"SHT_CUDA_INFO"
	.align	4


	//----- nvinfo : EIATTR_REGCOUNT
	.align		4
        /*0000*/ 	.byte	0x04, 0x2f
        /*0002*/ 	.short	(.L_3 - .L_2)
	.align		4
.L_2:
        /*0004*/ 	.word	index@(triton_poi_fused__native_batch_norm_legit_no_training_cat_relu_10)
        /*0008*/ 	.word	0x0000001a


	//----- nvinfo : EIATTR_MIN_STACK_SIZE
	.align		4
.L_3:
        /*000c*/ 	.byte	0x04, 0x12
        /*000e*/ 	.short	(.L_5 - .L_4)
	.align		4
.L_4:
        /*0010*/ 	.word	index@(triton_poi_fused__native_batch_norm_legit_no_training_cat_relu_10)
        /*0014*/ 	.word	0x00000000


	//----- nvinfo : EIATTR_FRAME_SIZE
	.align		4
.L_5:
        /*0018*/ 	.byte	0x04, 0x11
        /*001a*/ 	.short	(.L_7 - .L_6)
	.align		4
.L_6:
        /*001c*/ 	.word	index@(triton_poi_fused__native_batch_norm_legit_no_training_cat_relu_10)
        /*0020*/ 	.word	0x00000000


	//----- nvinfo : EIATTR_MIN_STACK_SIZE
	.align		4
.L_7:
        /*0024*/ 	.byte	0x04, 0x12
        /*0026*/ 	.short	(.L_9 - .L_8)
	.align		4
.L_8:
        /*0028*/ 	.word	index@(triton_poi_fused__native_batch_norm_legit_no_training_cat_relu_10)
        /*002c*/ 	.word	0x00000000
.L_9:


//--------------------- .nv.info.triton_poi_fused__native_batch_norm_legit_no_training_cat_relu_10 --------------------------
	.section	.nv.info.triton_poi_fused__native_batch_norm_legit_no_training_cat_relu_10,"",@"SHT_CUDA_INFO"
	.sectionflags	@""
	.align	4


	//----- nvinfo : EIATTR_CUDA_API_VERSION
	.align		4
        /*0000*/ 	.byte	0x04, 0x37
        /*0002*/ 	.short	(.L_11 - .L_10)
.L_10:
        /*0004*/ 	.word	0x0000007c


	//----- nvinfo : EIATTR_KPARAM_INFO
	.align		4
.L_11:
        /*0008*/ 	.byte	0x04, 0x17
        /*000a*/ 	.short	(.L_13 - .L_12)
.L_12:
        /*000c*/ 	.word	0x00000000
        /*0010*/ 	.short	0x0009
        /*0012*/ 	.short	0x0048
        /*0014*/ 	.byte	0x00, 0xf0, 0x11, 0x00


	//----- nvinfo : EIATTR_KPARAM_INFO
	.align		4
.L_13:
        /*0018*/ 	.byte	0x04, 0x17
        /*001a*/ 	.short	(.L_15 - .L_14)
.L_14:
        /*001c*/ 	.word	0x00000000
        /*0020*/ 	.short	0x0008
        /*0022*/ 	.short	0x0040
        /*0024*/ 	.byte	0x00, 0xf4, 0x21, 0x00


	//----- nvinfo : EIATTR_KPARAM_INFO
	.align		4
.L_15:
        /*0028*/ 	.byte	0x04, 0x17
        /*002a*/ 	.short	(.L_17 - .L_16)
.L_16:
        /*002c*/ 	.word	0x00000000
        /*0030*/ 	.short	0x0007
        /*0032*/ 	.short	0x0038
        /*0034*/ 	.byte	0x00, 0xf4, 0x21, 0x00


	//----- nvinfo : EIATTR_KPARAM_INFO
	.align		4
.L_17:
        /*0038*/ 	.byte	0x04, 0x17
        /*003a*/ 	.short	(.L_19 - .L_18)
.L_18:
        /*003c*/ 	.word	0x00000000
        /*0040*/ 	.short	0x0006
        /*0042*/ 	.short	0x0030
        /*0044*/ 	.byte	0x00, 0xf4, 0x21, 0x00


	//----- nvinfo : EIATTR_KPARAM_INFO
	.align		4
.L_19:
        /*0048*/ 	.byte	0x04, 0x17
        /*004a*/ 	.short	(.L_21 - .L_20)
.L_20:
        /*004c*/ 	.word	0x00000000
        /*0050*/ 	.short	0x0005
        /*0052*/ 	.short	0x0028
        /*0054*/ 	.byte	0x00, 0xf4, 0x21, 0x00


	//----- nvinfo : EIATTR_KPARAM_INFO
	.align		4
.L_21:
        /*0058*/ 	.byte	0x04, 0x17
        /*005a*/ 	.short	(.L_23 - .L_22)
.L_22:
        /*005c*/ 	.word	0x00000000
        /*0060*/ 	.short	0x0004
        /*0062*/ 	.short	0x0020
        /*0064*/ 	.byte	0x00, 0xf4, 0x21, 0x00


	//----- nvinfo : EIATTR_KPARAM_INFO
	.align		4
.L_23:
        /*0068*/ 	.byte	0x04, 0x17
        /*006a*/ 	.short	(.L_25 - .L_24)
.L_24:
        /*006c*/ 	.word	0x00000000
        /*0070*/ 	.short	0x0003
        /*0072*/ 	.short	0x0018
        /*0074*/ 	.byte	0x00, 0xf4, 0x21, 0x00


	//----- nvinfo : EIATTR_KPARAM_INFO
	.align		4
.L_25:
        /*0078*/ 	.byte	0x04, 0x17
        /*007a*/ 	.short	(.L_27 - .L_26)
.L_26:
        /*007c*/ 	.word	0x00000000
        /*0080*/ 	.short	0x0002
        /*0082*/ 	.short	0x0010
        /*0084*/ 	.byte	0x00, 0xf4, 0x21, 0x00


	//----- nvinfo : EIATTR_KPARAM_INFO
	.align		4
.L_27:
        /*0088*/ 	.byte	0x04, 0x17
        /*008a*/ 	.short	(.L_29 - .L_28)
.L_28:
        /*008c*/ 	.word	0x00000000
        /*0090*/ 	.short	0x0001
        /*0092*/ 	.short	0x0008
        /*0094*/ 	.byte	0x00, 0xf4, 0x21, 0x00


	//----- nvinfo : EIATTR_KPARAM_INFO
	.align		4
.L_29:
        /*0098*/ 	.byte	0x04, 0x17
        /*009a*/ 	.short	(.L_31 - .L_30)
.L_30:
        /*009c*/ 	.word	0x00000000
        /*00a0*/ 	.short	0x0000
        /*00a2*/ 	.short	0x0000
        /*00a4*/ 	.byte	0x00, 0xf4, 0x21, 0x00


	//----- nvinfo : EIATTR_SPARSE_MMA_MASK
	.align		4
.L_31:
        /*00a8*/ 	.byte	0x03, 0x50
        /*00aa*/ 	.short	0x0000


	//----- nvinfo : EIATTR_MAXREG_COUNT
	.align		4
        /*00ac*/ 	.byte	0x03, 0x1b
        /*00ae*/ 	.short	0x00ff


	//----- nvinfo : EIATTR_EXIT_INSTR_OFFSETS
	.align		4
        /*00b0*/ 	.byte	0x04, 0x1c
        /*00b2*/ 	.short	(.L_33 - .L_32)


	//   ....[0]....
.L_32:
        /*00b4*/ 	.word	0x000006b0


	//----- nvinfo : EIATTR_REQNTID
	.align		4
.L_33:
        /*00b8*/ 	.byte	0x04, 0x10
        /*00ba*/ 	.short	(.L_35 - .L_34)
.L_34:
        /*00bc*/ 	.word	0x00000080
        /*00c0*/ 	.word	0x00000001
        /*00c4*/ 	.word	0x00000001


	//----- nvinfo : EIATTR_CBANK_PARAM_SIZE
	.align		4
.L_35:
        /*00c8*/ 	.byte	0x03, 0x19
        /*00ca*/ 	.short	0x004c


	//----- nvinfo : EIATTR_PARAM_CBANK
	.align		4
        /*00cc*/ 	.byte	0x04, 0x0a
        /*00ce*/ 	.short	(.L_37 - .L_36)
	.align		4
.L_36:
        /*00d0*/ 	.word	index@(.nv.constant0.triton_poi_fused__native_batch_norm_legit_no_training_cat_relu_10)
        /*00d4*/ 	.short	0x0210
        /*00d6*/ 	.short	0x004c


	//----- nvinfo : EIATTR_SW_WAR
	.align		4
.L_37:
        /*00d8*/ 	.byte	0x04, 0x36
        /*00da*/ 	.short	(.L_39 - .L_38)
.L_38:
        /*00dc*/ 	.word	0x00000008
.L_39:


//--------------------- .nv.callgraph             --------------------------
	.section	.nv.callgraph,"",@"SHT_CUDA_CALLGRAPH"
	.align	4
	.sectionentsize	8
	.align		4
        /*0000*/ 	.word	0x00000000
	.align		4
        /*0004*/ 	.word	0xffffffff
	.align		4
        /*0008*/ 	.word	0x00000000
	.align		4
        /*000c*/ 	.word	0xfffffffe
	.align		4
        /*0010*/ 	.word	0x00000000
	.align		4
        /*0014*/ 	.word	0xfffffffd
	.align		4
        /*0018*/ 	.word	0x00000000
	.align		4
        /*001c*/ 	.word	0xfffffffc


//--------------------- .nv.constant4             --------------------------
	.section	.nv.constant4,"a",@progbits
	.align	8
	.align		8
.nv.constant4:
        /*0000*/ 	.dword	_$_str
	.align		8
        /*0008*/ 	.dword	_$_str_$_2


//--------------------- .text.triton_poi_fused__native_batch_norm_legit_no_training_cat_relu_10 --------------------------
	.section	.text.triton_poi_fused__native_batch_norm_legit_no_training_cat_relu_10,"ax",@progbits
	.align	128
        .global         triton_poi_fused__native_batch_norm_legit_no_training_cat_relu_10
        .type           triton_poi_fused__native_batch_norm_legit_no_training_cat_relu_10,@function
        .size           triton_poi_fused__native_batch_norm_legit_no_training_cat_relu_10,(.L_x_1 - triton_poi_fused__native_batch_norm_legit_no_training_cat_relu_10)
        .other          triton_poi_fused__native_batch_norm_legit_no_training_cat_relu_10,@"STO_CUDA_ENTRY STV_DEFAULT"
triton_poi_fused__native_batch_norm_legit_no_training_cat_relu_10:
.text.triton_poi_fused__native_batch_norm_legit_no_training_cat_relu_10:
[----:B------:R-:W-:Y:S01]  /*0000*/  LDC R1, c[0x0][0x28] ;  /* 0x00000a00ff017b82 */ /* 0x000fe20000000800 */
[----:B------:R-:W1:Y:S01]  /*0010*/  S2R R0, SR_TID.X ;  /* 0x0000000000007919 */ /* 0x000e620000002100 */
[----:B------:R-:W-:Y:S01]  /*0020*/  ULDC.64 UR4, c[0x0][0x208] ;  /* 0x0000820000047ab9 */ /* 0x000fe20000000a00 */
[----:B------:R-:W2:Y:S01]  /*0030*/  S2R R3, SR_CTAID.X ;  /* 0x0000000000037919 */ /* 0x000ea20000002500 */
[----:B-1----:R-:W-:Y:S02]  /*0040*/  LOP3.LUT R0, R0, 0x7f, RZ, 0xc0, !PT ;  /* 0x0000007f00007812 */ /* 0x002fe400078ec0ff */
[----:B--2---:R-:W-:-:S03]  /*0050*/  SHF.R.S32.HI R11, RZ, 0x18, R3 ;  /* 0x00000018ff0b7819 */ /* 0x004fc60000011403 */
[----:B------:R-:W-:Y:S02]  /*0060*/  IMAD R0, R3, 0x80, R0 ;  /* 0x0000008003007824 */ /* 0x000fe400078e0200 */
[----:B------:R-:W1:Y:S01]  /*0070*/  LDC.64 R2, c[0x0][0x230] ;  /* 0x00008c00ff027b82 */ /* 0x000e620000000a00 */
[----:B------:R-:W-:Y:S02]  /*0080*/  SGXT R11, R11, 0x1 ;  /* 0x000000010b0b781a */ /* 0x000fe40000000200 */
[----:B------:R-:W-:Y:S02]  /*0090*/  SHF.R.S32.HI R9, RZ, 0x1f, R0 ;  /* 0x0000001fff097819 */ /* 0x000fe40000011400 */
[-C--:B------:R-:W-:Y:S02]  /*00a0*/  LEA.HI R8, R11, R0.reuse, RZ, 0xc ;  /* 0x000000000b087211 */ /* 0x080fe400078f60ff */
[CC--:B------:R-:W-:Y:S02]  /*00b0*/  LEA.HI R5, R9.reuse, R0.reuse, RZ, 0x3 ;  /* 0x0000000009057211 */ /* 0x0c0fe400078f18ff */
[----:B------:R-:W-:-:S02]  /*00c0*/  LEA.HI R9, R9, R0, RZ, 0x6 ;  /* 0x0000000009097211 */ /* 0x000fc400078f30ff */
[----:B------:R-:W-:Y:S02]  /*00d0*/  SHF.R.S32.HI R4, RZ, 0x3, R5 ;  /* 0x00000003ff047819 */ /* 0x000fe40000011405 */
[----:B------:R-:W-:Y:S02]  /*00e0*/  SHF.R.S32.HI R13, RZ, 0x6, R9 ;  /* 0x00000006ff0d7819 */ /* 0x000fe40000011409 */
[----:B------:R-:W-:Y:S02]  /*00f0*/  LEA.HI R6, R4, R4, RZ, 0x3 ;  /* 0x0000000404067211 */ /* 0x000fe400078f18ff */
[----:B------:R-:W-:Y:S02]  /*0100*/  SHF.R.S32.HI R8, RZ, 0xc, R8 ;  /* 0x0000000cff087819 */ /* 0x000fe40000011408 */
[----:B------:R-:W-:Y:S02]  /*0110*/  LOP3.LUT R7, R6, 0x7fffff8, RZ, 0xc0, !PT ;  /* 0x07fffff806077812 */ /* 0x000fe400078ec0ff */
[----:B------:R-:W-:-:S03]  /*0120*/  LOP3.LUT R5, R5, 0x7ffffff8, RZ, 0xc0, !PT ;  /* 0x7ffffff805057812 */ /* 0x000fc600078ec0ff */
[----:B------:R-:W-:Y:S01]  /*0130*/  IMAD.IADD R11, R4, 0x1, -R7 ;  /* 0x00000001040b7824 */ /* 0x000fe200078e0a07 */
[----:B------:R-:W-:Y:S01]  /*0140*/  LEA.HI R4, R13, R13, RZ, 0x6 ;  /* 0x0000000d0d047211 */ /* 0x000fe200078f30ff */
[----:B------:R-:W2:Y:S01]  /*0150*/  LDC.64 R6, c[0x0][0x210] ;  /* 0x00008400ff067b82 */ /* 0x000ea20000000a00 */
[----:B------:R-:W-:Y:S02]  /*0160*/  IMAD.IADD R5, R0, 0x1, -R5 ;  /* 0x0000000100057824 */ /* 0x000fe400078e0a05 */
[----:B------:R-:W-:Y:S01]  /*0170*/  LOP3.LUT R4, R4, 0xffffffc0, RZ, 0xc0, !PT ;  /* 0xffffffc004047812 */ /* 0x000fe200078ec0ff */
[----:B------:R-:W-:-:S04]  /*0180*/  IMAD R10, R8, 0x1e0, R11 ;  /* 0x000001e0080a7824 */ /* 0x000fc800078e020b */
[----:B------:R-:W-:Y:S02]  /*0190*/  IMAD.IADD R13, R13, 0x1, -R4 ;  /* 0x000000010d0d7824 */ /* 0x000fe400078e0a04 */
[----:B------:R-:W-:Y:S02]  /*01a0*/  IMAD R10, R10, 0x10, R5 ;  /* 0x000000100a0a7824 */ /* 0x000fe400078e0205 */
[C---:B-1----:R-:W-:Y:S01]  /*01b0*/  IMAD.WIDE R2, R13.reuse, 0x4, R2 ;  /* 0x000000040d027825 */ /* 0x042fe200078e0202 */
[----:B------:R-:W-:-:S03]  /*01c0*/  ISETP.GE.AND P0, PT, R13, 0x3c, PT ;  /* 0x0000003c0d00780c */ /* 0x000fc60003f06270 */
[----:B------:R-:W-:Y:S01]  /*01d0*/  IMAD R5, R13, 0x80, R10 ;  /* 0x000000800d057824 */ /* 0x000fe200078e020a */
[----:B------:R1:W3:Y:S03]  /*01e0*/  LDG.E.EL R14, desc[UR4][R2.64] ;  /* 0x00000004020e7981 */ /* 0x0002e6000c2e1900 */
[----:B------:R-:W-:Y:S01]  /*01f0*/  IMAD.SHL.U32 R5, R5, 0x2, RZ ;  /* 0x0000000205057824 */ /* 0x000fe200078e00ff */
[----:B------:R-:W-:-:S03]  /*0200*/  HFMA2.MMA R12, -RZ, RZ, 0, 0 ;  /* 0x00000000ff0c7435 */ /* 0x000fc600000001ff */
[C---:B------:R-:W-:Y:S02]  /*0210*/  VIADD R21, R5.reuse, 0x1 ;  /* 0x0000000105157836 */ /* 0x040fe40000000000 */
[----:B------:R-:W-:Y:S01]  /*0220*/  IMAD.MOV.U32 R15, RZ, RZ, RZ ;  /* 0x000000ffff0f7224 */ /* 0x000fe200078e00ff */
[----:B------:R-:W-:Y:S01]  /*0230*/  CS2R R16, SRZ ;  /* 0x0000000000107805 */ /* 0x000fe2000001ff00 */
[--C-:B--2---:R-:W-:Y:S01]  /*0240*/  IMAD.WIDE R10, R5, 0x4, R6.reuse ;  /* 0x00000004050a7825 */ /* 0x104fe200078e0206 */
[----:B-1----:R-:W1:Y:S03]  /*0250*/  LDC.64 R2, c[0x0][0x218] ;  /* 0x00008600ff027b82 */ /* 0x002e660000000a00 */
[--C-:B------:R-:W-:Y:S01]  /*0260*/  IMAD.WIDE R20, R21, 0x4, R6.reuse ;  /* 0x0000000415147825 */ /* 0x100fe200078e0206 */
[----:B------:R2:W4:Y:S03]  /*0270*/  @!P0 LDG.E.EL R15, desc[UR4][R10.64] ;  /* 0x000000040a0f8981 */ /* 0x000526000c2e1900 */
[C---:B------:R-:W-:Y:S01]  /*0280*/  VIADD R19, R5.reuse, 0x10 ;  /* 0x0000001005137836 */ /* 0x040fe20000000000 */
[----:B------:R5:W4:Y:S01]  /*0290*/  @!P0 LDG.E.EL R12, desc[UR4][R20.64] ;  /* 0x00000004140c8981 */ /* 0x000b22000c2e1900 */
[----:B------:R-:W-:Y:S01]  /*02a0*/  VIADD R23, R5, 0x11 ;  /* 0x0000001105177836 */ /* 0x000fe20000000000 */
[----:B------:R-:W-:Y:S01]  /*02b0*/  LOP3.LUT R9, R9, 0xffffffc0, RZ, 0xc0, !PT ;  /* 0xffffffc009097812 */ /* 0x000fe200078ec0ff */
[----:B------:R-:W-:Y:S01]  /*02c0*/  IMAD.WIDE R18, R19, 0x4, R6 ;  /* 0x0000000413127825 */ /* 0x000fe200078e0206 */
[----:B------:R-:W1:Y:S03]  /*02d0*/  LDC.64 R4, c[0x0][0x220] ;  /* 0x00008800ff047b82 */ /* 0x000e660000000a00 */
[----:B------:R-:W-:Y:S01]  /*02e0*/  IMAD.IADD R9, R0, 0x1, -R9 ;  /* 0x0000000100097824 */ /* 0x000fe200078e0a09 */
[----:B------:R1:W4:Y:S01]  /*02f0*/  @!P0 LDG.E.EL R16, desc[UR4][R18.64] ;  /* 0x0000000412108981 */ /* 0x000322000c2e1900 */
[----:B------:R-:W-:-:S03]  /*0300*/  IMAD.WIDE R22, R23, 0x4, R6 ;  /* 0x0000000417167825 */ /* 0x000fc600078e0206 */
[----:B--2---:R-:W2:Y:S01]  /*0310*/  LDC.64 R10, c[0x0][0x228] ;  /* 0x00008a00ff0a7b82 */ /* 0x004ea20000000a00 */
[----:B------:R-:W-:Y:S01]  /*0320*/  IMAD R8, R8, 0x100, R9 ;  /* 0x0000010008087824 */ /* 0x000fe200078e0209 */
[----:B------:R-:W4:Y:S03]  /*0330*/  @!P0 LDG.E.EL R17, desc[UR4][R22.64] ;  /* 0x0000000416118981 */ /* 0x000f26000c2e1900 */
[C---:B-----5:R-:W-:Y:S01]  /*0340*/  IMAD R20, R13.reuse, 0x40, R8 ;  /* 0x000000400d147824 */ /* 0x060fe200078e0208 */
[----:B------:R-:W-:Y:S02]  /*0350*/  ISETP.GT.AND P2, PT, R13, 0x3b, PT ;  /* 0x0000003b0d00780c */ /* 0x000fe40003f44270 */
[----:B------:R-:W5:Y:S02]  /*0360*/  LDC.64 R8, c[0x0][0x238] ;  /* 0x00008e00ff087b82 */ /* 0x000f640000000a00 */
[----:B------:R-:W-:-:S06]  /*0370*/  IADD3 R21, R20, -0xf00, RZ ;  /* 0xfffff10014157810 */ /* 0x000fcc0007ffe0ff */
[----:B------:R-:W5:Y:S01]  /*0380*/  LDC.64 R6, c[0x0][0x240] ;  /* 0x00009000ff067b82 */ /* 0x000f620000000a00 */
[----:B-1----:R-:W-:-:S04]  /*0390*/  IMAD.WIDE R20, R21, 0x4, R2 ;  /* 0x0000000415147825 */ /* 0x002fc800078e0202 */
[----:B0-----:R-:W-:Y:S02]  /*03a0*/  IMAD.MOV.U32 R18, RZ, RZ, RZ ;  /* 0x000000ffff127224 */ /* 0x001fe400078e00ff */
[----:B------:R-:W-:Y:S02]  /*03b0*/  IMAD.MOV.U32 R2, RZ, RZ, RZ ;  /* 0x000000ffff027224 */ /* 0x000fe400078e00ff */
[----:B------:R-:W-:-:S04]  /*03c0*/  IMAD.WIDE R4, R13, 0x4, R4 ;  /* 0x000000040d047825 */ /* 0x000fc800078e0204 */
[----:B------:R-:W4:Y:S04]  /*03d0*/  @P2 LDG.E R2, desc[UR4][R20.64] ;  /* 0x0000000414022981 */ /* 0x000f28000c1e1900 */
[----:B------:R-:W4:Y:S01]  /*03e0*/  @P2 LDG.E.EL R18, desc[UR4][R4.64+-0xf0] ;  /* 0xffff100404122981 */ /* 0x000f22000c2e1900 */
[----:B--2---:R-:W-:-:S05]  /*03f0*/  IMAD.WIDE R10, R13, 0x4, R10 ;  /* 0x000000040d0a7825 */ /* 0x004fca00078e020a */
[----:B------:R-:W2:Y:S01]  /*0400*/  LDG.E.EL R3, desc[UR4][R10.64] ;  /* 0x000000040a037981 */ /* 0x000ea2000c2e1900 */
[----:B-----5:R-:W-:-:S04]  /*0410*/  IMAD.WIDE R8, R13, 0x4, R8 ;  /* 0x000000040d087825 */ /* 0x020fc800078e0208 */
[----:B------:R-:W-:Y:S02]  /*0420*/  IMAD.WIDE R6, R13, 0x4, R6 ;  /* 0x000000040d067825 */ /* 0x000fe400078e0206 */
[----:B------:R0:W5:Y:S04]  /*0430*/  LDG.E.EL R8, desc[UR4][R8.64] ;  /* 0x0000000408087981 */ /* 0x000168000c2e1900 */
[----:B------:R1:W5:Y:S01]  /*0440*/  LDG.E.EL R13, desc[UR4][R6.64] ;  /* 0x00000004060d7981 */ /* 0x000362000c2e1900 */
[----:B0-----:R-:W-:Y:S01]  /*0450*/  IMAD.MOV.U32 R9, RZ, RZ, 0x3e800000 ;  /* 0x3e800000ff097424 */ /* 0x001fe200078e00ff */
[----:B-1----:R-:W0:Y:S02]  /*0460*/  LDC.64 R6, c[0x0][0x250] ;  /* 0x00009400ff067b82 */ /* 0x002e240000000a00 */
[----:B0-----:R-:W-:-:S04]  /*0470*/  IMAD.WIDE R6, R0, 0x4, R6 ;  /* 0x0000000400067825 */ /* 0x001fc800078e0206 */
[----:B---3--:R-:W-:-:S06]  /*0480*/  FADD R14, R14, 9.9999997473787516356e-06 ;  /* 0x3727c5ac0e0e7421 */ /* 0x008fcc0000000000 */
[----:B------:R-:W0:Y:S01]  /*0490*/  MUFU.SQRT R14, R14 ;  /* 0x0000000e000e7308 */ /* 0x000e220000002000 */
[----:B----4-:R-:W-:Y:S02]  /*04a0*/  SEL R15, R15, RZ, !P0 ;  /* 0x000000ff0f0f7207 */ /* 0x010fe40004000000 */
[----:B------:R-:W-:Y:S02]  /*04b0*/  SEL R12, R12, RZ, !P0 ;  /* 0x000000ff0c0c7207 */ /* 0x000fe40004000000 */
[----:B0-----:R-:W-:Y:S02]  /*04c0*/  FSETP.GT.AND P3, PT, R14, 8.50705917302346158658e+37, PT ;  /* 0x7e8000000e00780b */ /* 0x001fe40003f64000 */
[----:B------:R-:W-:Y:S02]  /*04d0*/  FSETP.GT.AND P5, PT, R12, R15, PT ;  /* 0x0000000f0c00720b */ /* 0x000fe40003fa4000 */
[----:B------:R-:W-:Y:S02]  /*04e0*/  FSETP.GEU.AND P1, PT, R14, 1.175494350822287508e-38, PT ;  /* 0x008000000e00780b */ /* 0x000fe40003f2e000 */
[----:B------:R-:W-:-:S02]  /*04f0*/  SEL R5, R16, RZ, !P0 ;  /* 0x000000ff10057207 */ /* 0x000fc40004000000 */
[----:B------:R-:W-:Y:S02]  /*0500*/  FSETP.NAN.AND P6, PT, R12, R12, PT ;  /* 0x0000000c0c00720b */ /* 0x000fe40003fc8000 */
[----:B------:R-:W-:Y:S02]  /*0510*/  FSETP.NAN.AND P4, PT, R5, R5, PT ;  /* 0x000000050500720b */ /* 0x000fe40003f88000 */
[----:B------:R-:W-:Y:S01]  /*0520*/  SEL R10, R17, RZ, !P0 ;  /* 0x000000ff110a7207 */ /* 0x000fe20004000000 */
[----:B------:R-:W-:Y:S02]  /*0530*/  @P3 FMUL R14, R14, 0.25 ;  /* 0x3e8000000e0e3820 */ /* 0x000fe40000400000 */
[----:B------:R-:W-:Y:S02]  /*0540*/  @!P5 FSEL R12, R12, R15, P6 ;  /* 0x0000000f0c0cd208 */ /* 0x000fe40003000000 */
[----:B------:R-:W-:Y:S01]  /*0550*/  FSETP.NAN.AND P5, PT, R10, R10, PT ;  /* 0x0000000a0a00720b */ /* 0x000fe20003fa8000 */
[----:B------:R-:W-:Y:S01]  /*0560*/  @!P1 FMUL R14, R14, 16777216 ;  /* 0x4b8000000e0e9820 */ /* 0x000fe20000400000 */
[----:B------:R-:W-:-:S04]  /*0570*/  FSETP.GEU.AND P6, PT, R12, R5, PT ;  /* 0x000000050c00720b */ /* 0x000fc80003fce000 */
[----:B------:R-:W-:Y:S01]  /*0580*/  @!P4 FSEL R5, R5, R12, !P6 ;  /* 0x0000000c0505c208 */ /* 0x000fe20007000000 */
[----:B------:R-:W0:Y:S03]  /*0590*/  MUFU.RCP R14, R14 ;  /* 0x0000000e000e7308 */ /* 0x000e260000001000 */
[----:B------:R-:W-:Y:S02]  /*05a0*/  FSETP.GEU.AND P4, PT, R5, R10, PT ;  /* 0x0000000a0500720b */ /* 0x000fe40003f8e000 */
[----:B------:R-:W-:Y:S02]  /*05b0*/  FSEL R9, R9, 1, P3 ;  /* 0x3f80000009097808 */ /* 0x000fe40001800000 */
[----:B------:R-:W-:Y:S02]  /*05c0*/  @!P5 FSEL R10, R10, R5, !P4 ;  /* 0x000000050a0ad208 */ /* 0x000fe40006000000 */
[----:B------:R-:W1:Y:S01]  /*05d0*/  LDC.64 R4, c[0x0][0x248] ;  /* 0x00009200ff047b82 */ /* 0x000e620000000a00 */
[----:B------:R-:W-:Y:S01]  /*05e0*/  @!P1 FMUL R9, R9, 16777216 ;  /* 0x4b80000009099820 */ /* 0x000fe20000400000 */
[----:B------:R-:W-:-:S02]  /*05f0*/  SEL R11, R2, RZ, P2 ;  /* 0x000000ff020b7207 */ /* 0x000fc40001000000 */
[----:B------:R-:W-:Y:S01]  /*0600*/  SEL R18, R18, RZ, P2 ;  /* 0x000000ff12127207 */ /* 0x000fe20001000000 */
[----:B0-----:R-:W-:-:S04]  /*0610*/  FMUL R2, R14, R9 ;  /* 0x000000090e027220 */ /* 0x001fc80000400000 */
[----:B------:R-:W-:-:S04]  /*0620*/  @P0 FADD R10, R11, R18 ;  /* 0x000000120b0a0221 */ /* 0x000fc80000000000 */
[----:B--2---:R-:W-:-:S04]  /*0630*/  FADD R3, -R3, R10 ;  /* 0x0000000a03037221 */ /* 0x004fc80000000100 */
[----:B------:R-:W-:-:S04]  /*0640*/  FMUL R2, R3, R2 ;  /* 0x0000000203027220 */ /* 0x000fc80000400000 */
[----:B-----5:R-:W-:Y:S01]  /*0650*/  FFMA R2, R8, R2, R13 ;  /* 0x0000000208027223 */ /* 0x020fe2000000000d */
[----:B-1----:R-:W-:-:S04]  /*0660*/  IMAD.WIDE R4, R0, 0x4, R4 ;  /* 0x0000000400047825 */ /* 0x002fc800078e0204 */
[----:B------:R-:W-:-:S04]  /*0670*/  FSETP.GEU.AND P0, PT, R2, RZ, PT ;  /* 0x000000ff0200720b */ /* 0x000fc80003f0e000 */
[----:B------:R-:W-:Y:S01]  /*0680*/  FSEL R3, R2, RZ, P0 ;  /* 0x000000ff02037208 */ /* 0x000fe20000000000 */
[----:B------:R-:W-:Y:S04]  /*0690*/  STG.E desc[UR4][R4.64], R10 ;  /* 0x0000000a04007986 */ /* 0x000fe8000c101904 */
[----:B------:R-:W-:Y:S01]  /*06a0*/  STG.E desc[UR4][R6.64], R3 ;  /* 0x0000000306007986 */ /* 0x000fe2000c101904 */
[----:B------:R-:W-:Y:S05]  /*06b0*/  EXIT ;  /* 0x000000000000794d */ /* 0x000fea0003800000 */
.L_x_0:
[----:B------:R-:W-:-:S00]  /*06c0*/  BRA `(.L_x_0) ;  /* 0xfffffffc00fc7947 */ /* 0x000fc0000383ffff */
[----:B------:R-:W-:-:S00]  /*06d0*/  NOP ;  /* 0x0000000000007918 */ /* 0x000fc00000000000 */
        /* <DEDUP_REMOVED lines=10> */
.L_x_1:


//--------------------- .nv.global.init           --------------------------
	.section	.nv.global.init,"aw",@progbits
.nv.global.init:
	.type		_$_str,@object
	.size		_$_str,(_$_str_$_2 - _$_str)
_$_str:
        /*0000*/ 	.byte	0x5f, 0x5f, 0x43, 0x55, 0x44, 0x41, 0x5f, 0x46, 0x54, 0x5a, 0x00
	.type		_$_str_$_2,@object
	.size		_$_str_$_2,(.L_1 - _$_str_$_2)
_$_str_$_2:
        /*000b*/ 	.byte	0x5f, 0x5f, 0x43, 0x55, 0x44, 0x41, 0x5f, 0x50, 0x52, 0x45, 0x43, 0x5f, 0x53, 0x51, 0x52, 0x54
        /*001b*/ 	.byte	0x00
.L_1:


//--------------------- .nv.constant0.triton_poi_fused__native_batch_norm_legit_no_training_cat_relu_10 --------------------------
	.section	.nv.constant0.triton_poi_fused__native_batch_norm_legit_no_training_cat_relu_10,"a",@progbits
	.sectionflags	@""
	.align	4
.nv.constant0.triton_poi_fused__native_batch_norm_legit_no_training_cat_relu_10:
	.zero		604
